//
// Generated by NVIDIA NVVM Compiler
//
// Compiler Build ID: CL-36424714
// Cuda compilation tools, release 13.0, V13.0.88
// Based on NVVM 20.0.0
//

.version 9.0
.target sm_100
.address_size 64

	// .globl	_Z13invert_kernelPhii

.visible .entry _Z13invert_kernelPhii(
	.param .u64 .ptr .align 1 _Z13invert_kernelPhii_param_0,
	.param .u32 _Z13invert_kernelPhii_param_1,
	.param .u32 _Z13invert_kernelPhii_param_2
)
{
	.reg .pred 	%p<4>;
	.reg .b16 	%rs<3>;
	.reg .b32 	%r<10>;
	.reg .b64 	%rd<5>;

	ld.param.u64 	%rd1, [_Z13invert_kernelPhii_param_0];
	ld.param.u32 	%r2, [_Z13invert_kernelPhii_param_1];
	ld.param.u32 	%r3, [_Z13invert_kernelPhii_param_2];
	mov.u32 	%r4, %tid.x;
	mov.u32 	%r5, %ntid.x;
	mov.u32 	%r6, %ctaid.x;
	mad.lo.s32 	%r1, %r5, %r6, %r4;
	mul.lo.s32 	%r7, %r2, %r3;
	shl.b32 	%r8, %r7, 2;
	setp.ge.s32 	%p1, %r1, %r8;
	and.b32  	%r9, %r1, -2147483645;
	setp.eq.s32 	%p2, %r9, 3;
	or.pred  	%p3, %p2, %p1;
	@%p3 bra 	$L__BB0_2;
	cvta.to.global.u64 	%rd2, %rd1;
	cvt.s64.s32 	%rd3, %r1;
	add.s64 	%rd4, %rd2, %rd3;
	ld.global.u8 	%rs1, [%rd4];
	not.b16 	%rs2, %rs1;
	st.global.u8 	[%rd4], %rs2;
$L__BB0_2:
	ret;

}


// ===== COMPILED SASS (sm_100) =====

	.target	sm_100

	.elftype	@"ET_EXEC"


//--------------------- .note.nv.tkinfo           --------------------------
	.section	.note.nv.tkinfo,"",@"SHT_NOTE"
	.sectionflags	@"SHF_NOTE_NV_TKINFO"
	.tkinfo
        /*0018*/ 	.word	0x00000002
        /*0030*/ 	.string	""
        /*0030*/ 	.string	"ptxas"
        /*0030*/ 	.string	"Cuda compilation tools, release 13.0, V13.0.88"
        /*0030*/ 	.string	"Build cuda_13.0.r13.0/compiler.36424714_0"
        /*0030*/ 	.string	"-arch sm_100 -m 64 "



//--------------------- .note.nv.cuinfo           --------------------------
	.section	.note.nv.cuinfo,"",@"SHT_NOTE"
	.sectionflags	@"SHF_NOTE_NV_CUINFO"
        /*0018*/ 	.short	0x0002
        /*001a*/ 	.short	0x0064
        /*001c*/ 	.short	0x0082
	.zero		2


//--------------------- .nv.info                  --------------------------
	.section	.nv.info,"",@"SHT_CUDA_INFO"
	.align	4


	//----- nvinfo : EIATTR_REGCOUNT
	.align		4
        /*0000*/ 	.byte	0x04, 0x2f
        /*0002*/ 	.short	(.L_1 - .L_0)
	.align		4
.L_0:
        /*0004*/ 	.word	index@(_Z13invert_kernelPhii)
        /*0008*/ 	.word	0x00000008


	//----- nvinfo : EIATTR_FRAME_SIZE
	.align		4
.L_1:
        /*000c*/ 	.byte	0x04, 0x11
        /*000e*/ 	.short	(.L_3 - .L_2)
	.align		4
.L_2:
        /*0010*/ 	.word	index@(_Z13invert_kernelPhii)
        /*0014*/ 	.word	0x00000000


	//----- nvinfo : EIATTR_MIN_STACK_SIZE
	.align		4
.L_3:
        /*0018*/ 	.byte	0x04, 0x12
        /*001a*/ 	.short	(.L_5 - .L_4)
	.align		4
.L_4:
        /*001c*/ 	.word	index@(_Z13invert_kernelPhii)
        /*0020*/ 	.word	0x00000000
.L_5:


//--------------------- .nv.compat                --------------------------
	.section	.nv.compat,"",@"SHT_CUDA_COMPAT_INFO"
	.align	4
        /*0000*/ 	.byte	0x02, 0x09, 0x00, 0x00, 0x02, 0x02, 0x01, 0x00, 0x02, 0x05, 0x05, 0x00, 0x03, 0x07, 0x01, 0x01
        /*0010*/ 	.byte	0x02, 0x03, 0x00, 0x00, 0x02, 0x06, 0x01, 0x00, 0x04, 0x0b, 0x08, 0x00, 0x09, 0x00, 0x00, 0x00
        /*0020*/ 	.byte	0x00, 0x00, 0x00, 0x00


//--------------------- .nv.info._Z13invert_kernelPhii --------------------------
	.section	.nv.info._Z13invert_kernelPhii,"",@"SHT_CUDA_INFO"
	.sectionflags	@""
	.align	4


	//----- nvinfo : EIATTR_CUDA_API_VERSION
	.align		4
        /*0000*/ 	.byte	0x04, 0x37
        /*0002*/ 	.short	(.L_7 - .L_6)
.L_6:
        /*0004*/ 	.word	0x00000082


	//----- nvinfo : EIATTR_KPARAM_INFO
	.align		4
.L_7:
        /*0008*/ 	.byte	0x04, 0x17
        /*000a*/ 	.short	(.L_9 - .L_8)
.L_8:
        /*000c*/ 	.word	0x00000000
        /*0010*/ 	.short	0x0002
        /*0012*/ 	.short	0x000c
        /*0014*/ 	.byte	0x00, 0xf0, 0x11, 0x00


	//----- nvinfo : EIATTR_KPARAM_INFO
	.align		4
.L_9:
        /*0018*/ 	.byte	0x04, 0x17
        /*001a*/ 	.short	(.L_11 - .L_10)
.L_10:
        /*001c*/ 	.word	0x00000000
        /*0020*/ 	.short	0x0001
        /*0022*/ 	.short	0x0008
        /*0024*/ 	.byte	0x00, 0xf0, 0x11, 0x00


	//----- nvinfo : EIATTR_KPARAM_INFO
	.align		4
.L_11:
        /*0028*/ 	.byte	0x04, 0x17
        /*002a*/ 	.short	(.L_13 - .L_12)
.L_12:
        /*002c*/ 	.word	0x00000000
        /*0030*/ 	.short	0x0000
        /*0032*/ 	.short	0x0000
        /*0034*/ 	.byte	0x00, 0xf5, 0x21, 0x00


	//----- nvinfo : EIATTR_SPARSE_MMA_MASK
	.align		4
.L_13:
        /*0038*/ 	.byte	0x03, 0x50
        /*003a*/ 	.short	0x0000


	//----- nvinfo : EIATTR_MAXREG_COUNT
	.align		4
        /*003c*/ 	.byte	0x03, 0x1b
        /*003e*/ 	.short	0x00ff


	//----- nvinfo : EIATTR_MERCURY_ISA_VERSION
	.align		4
        /*0040*/ 	.byte	0x03, 0x5f
        /*0042*/ 	.short	0x0101


	//----- nvinfo : EIATTR_VRC_CTA_INIT_COUNT
	.align		4
        /*0044*/ 	.byte	0x02, 0x4a
	.zero		1
	.zero		1


	//----- nvinfo : EIATTR_EXIT_INSTR_OFFSETS
	.align		4
        /*0048*/ 	.byte	0x04, 0x1c
        /*004a*/ 	.short	(.L_15 - .L_14)


	//   ....[0]....
.L_14:
        /*004c*/ 	.word	0x000000b0


	//   ....[1]....
        /*0050*/ 	.word	0x00000130


	//----- nvinfo : EIATTR_CBANK_PARAM_SIZE
	.align		4
.L_15:
        /*0054*/ 	.byte	0x03, 0x19
        /*0056*/ 	.short	0x0010


	//----- nvinfo : EIATTR_PARAM_CBANK
	.align		4
        /*0058*/ 	.byte	0x04, 0x0a
        /*005a*/ 	.short	(.L_17 - .L_16)
	.align		4
.L_16:
        /*005c*/ 	.word	index@(.nv.constant0._Z13invert_kernelPhii)
        /*0060*/ 	.short	0x0380
        /*0062*/ 	.short	0x0010


	//----- nvinfo : EIATTR_SW_WAR
	.align		4
.L_17:
        /*0064*/ 	.byte	0x04, 0x36
        /*0066*/ 	.short	(.L_19 - .L_18)
.L_18:
        /*0068*/ 	.word	0x00000008
.L_19:


//--------------------- .nv.callgraph             --------------------------
	.section	.nv.callgraph,"",@"SHT_CUDA_CALLGRAPH"
	.align	4
	.sectionentsize	8
	.align		4
        /*0000*/ 	.word	0x00000000
	.align		4
        /*0004*/ 	.word	0xffffffff
	.align		4
        /*0008*/ 	.word	0x00000000
	.align		4
        /*000c*/ 	.word	0xfffffffe
	.align		4
        /*0010*/ 	.word	0x00000000
	.align		4
        /*0014*/ 	.word	0xfffffffd
	.align		4
        /*0018*/ 	.word	0x00000000
	.align		4
        /*001c*/ 	.word	0xfffffffc


//--------------------- .text._Z13invert_kernelPhii --------------------------
	.section	.text._Z13invert_kernelPhii,"ax",@progbits
	.align	128
        .global         _Z13invert_kernelPhii
        .type           _Z13invert_kernelPhii,@function
        .size           _Z13invert_kernelPhii,(.L_x_1 - _Z13invert_kernelPhii)
        .other          _Z13invert_kernelPhii,@"STO_CUDA_ENTRY STV_DEFAULT"
_Z13invert_kernelPhii:
.text._Z13invert_kernelPhii:
[----:B------:R-:W-:Y:S01]  /*0000*/  LDC R1, c[0x0][0x37c] ;  /* 0x0000df00ff017b82 */ /* 0x000fe20000000800 */
[----:B------:R-:W0:Y:S01]  /*0010*/  S2R R0, SR_TID.X ;  /* 0x0000000000007919 */ /* 0x000e220000002100 */
[----:B------:R-:W1:Y:S01]  /*0020*/  LDCU.64 UR4, c[0x0][0x388] ;  /* 0x00007100ff0477ac */ /* 0x000e620008000a00 */
[----:B------:R-:W0:Y:S01]  /*0030*/  S2R R3, SR_CTAID.X ;  /* 0x0000000000037919 */ /* 0x000e220000002500 */
[----:B------:R-:W0:Y:S01]  /*0040*/  LDCU UR6, c[0x0][0x360] ;  /* 0x00006c00ff0677ac */ /* 0x000e220008000800 */
[----:B-1----:R-:W-:-:S04]  /*0050*/  UIMAD UR4, UR4, UR5, URZ ;  /* 0x00000005040472a4 */ /* 0x002fc8000f8e02ff */
[----:B------:R-:W-:Y:S01]  /*0060*/  USHF.L.U32 UR4, UR4, 0x2, URZ ;  /* 0x0000000204047899 */ /* 0x000fe200080006ff */
[----:B0-----:R-:W-:-:S05]  /*0070*/  IMAD R0, R3, UR6, R0 ;  /* 0x0000000603007c24 */ /* 0x001fca000f8e0200 */
[C---:B------:R-:W-:Y:S02]  /*0080*/  LOP3.LUT R2, R0.reuse, 0x80000003, RZ, 0xc0, !PT ;  /* 0x8000000300027812 */ /* 0x040fe400078ec0ff */
[----:B------:R-:W-:-:S04]  /*0090*/  ISETP.GE.AND P0, PT, R0, UR4, PT ;  /* 0x0000000400007c0c */ /* 0x000fc8000bf06270 */
[----:B------:R-:W-:-:S13]  /*00a0*/  ISETP.EQ.OR P0, PT, R2, 0x3, P0 ;  /* 0x000000030200780c */ /* 0x000fda0000702670 */
[----:B------:R-:W-:Y:S05]  /*00b0*/  @P0 EXIT ;  /* 0x000000000000094d */ /* 0x000fea0003800000 */
[----:B------:R-:W0:Y:S01]  /*00c0*/  LDCU.64 UR6, c[0x0][0x380] ;  /* 0x00007000ff0677ac */ /* 0x000e220008000a00 */
[----:B------:R-:W1:Y:S01]  /*00d0*/  LDCU.64 UR4, c[0x0][0x358] ;  /* 0x00006b00ff0477ac */ /* 0x000e620008000a00 */
[----:B0-----:R-:W-:-:S04]  /*00e0*/  IADD3 R2, P0, PT, R0, UR6, RZ ;  /* 0x0000000600027c10 */ /* 0x001fc8000ff1e0ff */
[----:B------:R-:W-:-:S05]  /*00f0*/  LEA.HI.X.SX32 R3, R0, UR7, 0x1, P0 ;  /* 0x0000000700037c11 */ /* 0x000fca00080f0eff */
[----:B-1----:R-:W2:Y:S02]  /*0100*/  LDG.E.U8 R0, desc[UR4][R2.64] ;  /* 0x0000000402007981 */ /* 0x002ea4000c1e1100 */
[----:B--2---:R-:W-:-:S05]  /*0110*/  LOP3.LUT R5, RZ, R0, RZ, 0x33, !PT ;  /* 0x00000000ff057212 */ /* 0x004fca00078e33ff */
[----:B------:R-:W-:Y:S01]  /*0120*/  STG.E.U8 desc[UR4][R2.64], R5 ;  /* 0x0000000502007986 */ /* 0x000fe2000c101104 */
[----:B------:R-:W-:Y:S05]  /*0130*/  EXIT ;  /* 0x000000000000794d */ /* 0x000fea0003800000 */
.L_x_0:
[----:B------:R-:W-:-:S00]  /*0140*/  BRA `(.L_x_0) ;  /* 0xfffffffc00fc7947 */ /* 0x000fc0000383ffff */
[----:B------:R-:W-:-:S00]  /*0150*/  NOP ;  /* 0x0000000000007918 */ /* 0x000fc00000000000 */
        /* <DEDUP_REMOVED lines=10> */
.L_x_1:


//--------------------- .nv.shared.reserved.0     --------------------------
	.section	.nv.shared.reserved.0,"aw",@nobits
	.weak		__nv_reservedSMEM_offset_0_alias
	.size		__nv_reservedSMEM_offset_0_alias, 0, 64
	.other		__nv_reservedSMEM_offset_0_alias,@"STO_CUDA_RESERVED_SHARED STV_DEFAULT"
__nv_reservedSMEM_offset_0_alias:
	.zero		0
	.zero		64


//--------------------- .nv.constant0._Z13invert_kernelPhii --------------------------
	.section	.nv.constant0._Z13invert_kernelPhii,"a",@progbits
	.sectionflags	@""
	.align	4
.nv.constant0._Z13invert_kernelPhii:
	.zero		912


//--------------------- SYMBOLS --------------------------

	.type		.nv.reservedSmem.offset0,@object
	.size		.nv.reservedSmem.offset0,0x4
